//
// Generated by NVIDIA NVVM Compiler
//
// Compiler Build ID: CL-36424714
// Cuda compilation tools, release 13.0, V13.0.88
// Based on NVVM 20.0.0
//

.version 9.0
.target sm_100
.address_size 64

	// .globl	default_function_kernel_1

.visible .entry default_function_kernel_1(
	.param .u64 .ptr .align 1 default_function_kernel_1_param_0,
	.param .u64 .ptr .align 1 default_function_kernel_1_param_1
)
.maxntid 20
{
	.reg .b32 	%r<4>;
	.reg .b32 	%f<3>;
	.reg .b64 	%rd<8>;

	ld.param.u64 	%rd1, [default_function_kernel_1_param_0];
	ld.param.u64 	%rd2, [default_function_kernel_1_param_1];
	cvta.to.global.u64 	%rd3, %rd1;
	cvta.to.global.u64 	%rd4, %rd2;
	mov.u32 	%r1, %ctaid.x;
	mov.u32 	%r2, %tid.x;
	mad.lo.s32 	%r3, %r1, 20, %r2;
	mul.wide.u32 	%rd5, %r3, 4;
	add.s64 	%rd6, %rd4, %rd5;
	ld.global.nc.f32 	%f1, [%rd6];
	mul.f32 	%f2, %f1, 0f3B91A2B3;
	add.s64 	%rd7, %rd3, %rd5;
	st.global.f32 	[%rd7], %f2;
	ret;

}
	// .globl	default_function_kernel
.visible .entry default_function_kernel(
	.param .u64 .ptr .align 1 default_function_kernel_param_0,
	.param .u64 .ptr .align 1 default_function_kernel_param_1
)
.maxntid 20
{
	.reg .pred 	%p<2>;
	.reg .b32 	%r<14>;
	.reg .b32 	%f<64>;
	.reg .b64 	%rd<17>;

	ld.param.u64 	%rd6, [default_function_kernel_param_0];
	ld.param.u64 	%rd7, [default_function_kernel_param_1];
	cvta.to.global.u64 	%rd1, %rd7;
	cvta.to.global.u64 	%rd8, %rd6;
	mov.u32 	%r7, %ctaid.x;
	mov.u32 	%r8, %tid.x;
	mad.lo.s32 	%r9, %r7, 20, %r8;
	mul.wide.u32 	%rd9, %r9, 4;
	add.s64 	%rd2, %rd8, %rd9;
	mul.lo.s32 	%r10, %r8, 225;
	mad.lo.s32 	%r12, %r7, 4500, %r10;
	mul.wide.u32 	%rd10, %r7, 18000;
	mul.wide.u32 	%rd11, %r8, 900;
	add.s64 	%rd12, %rd10, %rd11;
	add.s64 	%rd13, %rd12, %rd1;
	add.s64 	%rd16, %rd13, 28;
	mov.f32 	%f63, 0f00000000;
	mov.b32 	%r13, 15;
$L__BB1_1:
	ld.global.nc.f32 	%f5, [%rd16+-28];
	add.f32 	%f6, %f63, %f5;
	ld.global.nc.f32 	%f7, [%rd16+-24];
	add.f32 	%f8, %f6, %f7;
	ld.global.nc.f32 	%f9, [%rd16+-20];
	add.f32 	%f10, %f8, %f9;
	ld.global.nc.f32 	%f11, [%rd16+-16];
	add.f32 	%f12, %f10, %f11;
	ld.global.nc.f32 	%f13, [%rd16+-12];
	add.f32 	%f14, %f12, %f13;
	ld.global.nc.f32 	%f15, [%rd16+-8];
	add.f32 	%f16, %f14, %f15;
	ld.global.nc.f32 	%f17, [%rd16+-4];
	add.f32 	%f18, %f16, %f17;
	ld.global.nc.f32 	%f19, [%rd16];
	add.f32 	%f20, %f18, %f19;
	ld.global.nc.f32 	%f21, [%rd16+4];
	add.f32 	%f22, %f20, %f21;
	ld.global.nc.f32 	%f23, [%rd16+8];
	add.f32 	%f24, %f22, %f23;
	ld.global.nc.f32 	%f25, [%rd16+12];
	add.f32 	%f26, %f24, %f25;
	ld.global.nc.f32 	%f27, [%rd16+16];
	add.f32 	%f28, %f26, %f27;
	ld.global.nc.f32 	%f29, [%rd16+20];
	add.f32 	%f30, %f28, %f29;
	ld.global.nc.f32 	%f31, [%rd16+24];
	add.f32 	%f32, %f30, %f31;
	ld.global.nc.f32 	%f33, [%rd16+28];
	add.f32 	%f2, %f32, %f33;
	setp.eq.s32 	%p1, %r13, 225;
	@%p1 bra 	$L__BB1_3;
	add.s32 	%r11, %r12, 15;
	mul.wide.u32 	%rd14, %r11, 4;
	add.s64 	%rd15, %rd1, %rd14;
	ld.global.nc.f32 	%f34, [%rd15];
	add.f32 	%f35, %f2, %f34;
	ld.global.nc.f32 	%f36, [%rd15+4];
	add.f32 	%f37, %f35, %f36;
	ld.global.nc.f32 	%f38, [%rd15+8];
	add.f32 	%f39, %f37, %f38;
	ld.global.nc.f32 	%f40, [%rd15+12];
	add.f32 	%f41, %f39, %f40;
	ld.global.nc.f32 	%f42, [%rd15+16];
	add.f32 	%f43, %f41, %f42;
	ld.global.nc.f32 	%f44, [%rd15+20];
	add.f32 	%f45, %f43, %f44;
	ld.global.nc.f32 	%f46, [%rd15+24];
	add.f32 	%f47, %f45, %f46;
	ld.global.nc.f32 	%f48, [%rd15+28];
	add.f32 	%f49, %f47, %f48;
	ld.global.nc.f32 	%f50, [%rd15+32];
	add.f32 	%f51, %f49, %f50;
	ld.global.nc.f32 	%f52, [%rd15+36];
	add.f32 	%f53, %f51, %f52;
	ld.global.nc.f32 	%f54, [%rd15+40];
	add.f32 	%f55, %f53, %f54;
	ld.global.nc.f32 	%f56, [%rd15+44];
	add.f32 	%f57, %f55, %f56;
	ld.global.nc.f32 	%f58, [%rd15+48];
	add.f32 	%f59, %f57, %f58;
	ld.global.nc.f32 	%f60, [%rd15+52];
	add.f32 	%f61, %f59, %f60;
	ld.global.nc.f32 	%f62, [%rd15+56];
	add.f32 	%f63, %f61, %f62;
	add.s32 	%r13, %r13, 30;
	add.s32 	%r12, %r12, 30;
	add.s64 	%rd16, %rd16, 120;
	bra.uni 	$L__BB1_1;
$L__BB1_3:
	st.global.f32 	[%rd2], %f2;
	ret;

}


// ===== COMPILED SASS (sm_100) =====

	.target	sm_100

	.elftype	@"ET_EXEC"


//--------------------- .note.nv.tkinfo           --------------------------
	.section	.note.nv.tkinfo,"",@"SHT_NOTE"
	.sectionflags	@"SHF_NOTE_NV_TKINFO"
	.tkinfo
        /*0018*/ 	.word	0x00000002
        /*0030*/ 	.string	""
        /*0030*/ 	.string	"ptxas"
        /*0030*/ 	.string	"Cuda compilation tools, release 13.0, V13.0.88"
        /*0030*/ 	.string	"Build cuda_13.0.r13.0/compiler.36424714_0"
        /*0030*/ 	.string	"-arch sm_100 -m 64 "



//--------------------- .note.nv.cuinfo           --------------------------
	.section	.note.nv.cuinfo,"",@"SHT_NOTE"
	.sectionflags	@"SHF_NOTE_NV_CUINFO"
        /*0018*/ 	.short	0x0002
        /*001a*/ 	.short	0x0064
        /*001c*/ 	.short	0x0082
	.zero		2


//--------------------- .nv.info                  --------------------------
	.section	.nv.info,"",@"SHT_CUDA_INFO"
	.align	4


	//----- nvinfo : EIATTR_REGCOUNT
	.align		4
        /*0000*/ 	.byte	0x04, 0x2f
        /*0002*/ 	.short	(.L_1 - .L_0)
	.align		4
.L_0:
        /*0004*/ 	.word	index@(default_function_kernel_1)
        /*0008*/ 	.word	0x0000000a


	//----- nvinfo : EIATTR_FRAME_SIZE
	.align		4
.L_1:
        /*000c*/ 	.byte	0x04, 0x11
        /*000e*/ 	.short	(.L_3 - .L_2)
	.align		4
.L_2:
        /*0010*/ 	.word	index@(default_function_kernel_1)
        /*0014*/ 	.word	0x00000000


	//----- nvinfo : EIATTR_REGCOUNT
	.align		4
.L_3:
        /*0018*/ 	.byte	0x04, 0x2f
        /*001a*/ 	.short	(.L_5 - .L_4)
	.align		4
.L_4:
        /*001c*/ 	.word	index@(default_function_kernel)
        /*0020*/ 	.word	0x00000040


	//----- nvinfo : EIATTR_FRAME_SIZE
	.align		4
.L_5:
        /*0024*/ 	.byte	0x04, 0x11
        /*0026*/ 	.short	(.L_7 - .L_6)
	.align		4
.L_6:
        /*0028*/ 	.word	index@(default_function_kernel)
        /*002c*/ 	.word	0x00000000


	//----- nvinfo : EIATTR_MIN_STACK_SIZE
	.align		4
.L_7:
        /*0030*/ 	.byte	0x04, 0x12
        /*0032*/ 	.short	(.L_9 - .L_8)
	.align		4
.L_8:
        /*0034*/ 	.word	index@(default_function_kernel)
        /*0038*/ 	.word	0x00000000


	//----- nvinfo : EIATTR_MIN_STACK_SIZE
	.align		4
.L_9:
        /*003c*/ 	.byte	0x04, 0x12
        /*003e*/ 	.short	(.L_11 - .L_10)
	.align		4
.L_10:
        /*0040*/ 	.word	index@(default_function_kernel_1)
        /*0044*/ 	.word	0x00000000
.L_11:


//--------------------- .nv.compat                --------------------------
	.section	.nv.compat,"",@"SHT_CUDA_COMPAT_INFO"
	.align	4
        /*0000*/ 	.byte	0x02, 0x09, 0x00, 0x00, 0x02, 0x02, 0x01, 0x00, 0x02, 0x05, 0x05, 0x00, 0x03, 0x07, 0x01, 0x01
        /*0010*/ 	.byte	0x02, 0x03, 0x00, 0x00, 0x02, 0x06, 0x01, 0x00, 0x04, 0x0b, 0x08, 0x00, 0x09, 0x00, 0x00, 0x00
        /*0020*/ 	.byte	0x00, 0x00, 0x00, 0x00


//--------------------- .nv.info.default_function_kernel --------------------------
	.section	.nv.info.default_function_kernel,"",@"SHT_CUDA_INFO"
	.sectionflags	@""
	.align	4


	//----- nvinfo : EIATTR_CUDA_API_VERSION
	.align		4
        /*0000*/ 	.byte	0x04, 0x37
        /*0002*/ 	.short	(.L_13 - .L_12)
.L_12:
        /*0004*/ 	.word	0x00000082


	//----- nvinfo : EIATTR_KPARAM_INFO
	.align		4
.L_13:
        /*0008*/ 	.byte	0x04, 0x17
        /*000a*/ 	.short	(.L_15 - .L_14)
.L_14:
        /*000c*/ 	.word	0x00000000
        /*0010*/ 	.short	0x0001
        /*0012*/ 	.short	0x0008
        /*0014*/ 	.byte	0x00, 0xf5, 0x21, 0x00


	//----- nvinfo : EIATTR_KPARAM_INFO
	.align		4
.L_15:
        /*0018*/ 	.byte	0x04, 0x17
        /*001a*/ 	.short	(.L_17 - .L_16)
.L_16:
        /*001c*/ 	.word	0x00000000
        /*0020*/ 	.short	0x0000
        /*0022*/ 	.short	0x0000
        /*0024*/ 	.byte	0x00, 0xf5, 0x21, 0x00


	//----- nvinfo : EIATTR_SPARSE_MMA_MASK
	.align		4
.L_17:
        /*0028*/ 	.byte	0x03, 0x50
        /*002a*/ 	.short	0x0000


	//----- nvinfo : EIATTR_MAXREG_COUNT
	.align		4
        /*002c*/ 	.byte	0x03, 0x1b
        /*002e*/ 	.short	0x00ff


	//----- nvinfo : EIATTR_MERCURY_ISA_VERSION
	.align		4
        /*0030*/ 	.byte	0x03, 0x5f
        /*0032*/ 	.short	0x0101


	//----- nvinfo : EIATTR_VRC_CTA_INIT_COUNT
	.align		4
        /*0034*/ 	.byte	0x02, 0x4a
	.zero		1
	.zero		1


	//----- nvinfo : EIATTR_EXIT_INSTR_OFFSETS
	.align		4
        /*0038*/ 	.byte	0x04, 0x1c
        /*003a*/ 	.short	(.L_19 - .L_18)


	//   ....[0]....
.L_18:
        /*003c*/ 	.word	0x00000760


	//----- nvinfo : EIATTR_MAX_THREADS
	.align		4
.L_19:
        /*0040*/ 	.byte	0x04, 0x05
        /*0042*/ 	.short	(.L_21 - .L_20)
.L_20:
        /*0044*/ 	.word	0x00000014
        /*0048*/ 	.word	0x00000001
        /*004c*/ 	.word	0x00000001


	//----- nvinfo : EIATTR_CBANK_PARAM_SIZE
	.align		4
.L_21:
        /*0050*/ 	.byte	0x03, 0x19
        /*0052*/ 	.short	0x0010


	//----- nvinfo : EIATTR_PARAM_CBANK
	.align		4
        /*0054*/ 	.byte	0x04, 0x0a
        /*0056*/ 	.short	(.L_23 - .L_22)
	.align		4
.L_22:
        /*0058*/ 	.word	index@(.nv.constant0.default_function_kernel)
        /*005c*/ 	.short	0x0380
        /*005e*/ 	.short	0x0010


	//----- nvinfo : EIATTR_SW_WAR
	.align		4
.L_23:
        /*0060*/ 	.byte	0x04, 0x36
        /*0062*/ 	.short	(.L_25 - .L_24)
.L_24:
        /*0064*/ 	.word	0x00000008
.L_25:


//--------------------- .nv.info.default_function_kernel_1 --------------------------
	.section	.nv.info.default_function_kernel_1,"",@"SHT_CUDA_INFO"
	.sectionflags	@""
	.align	4


	//----- nvinfo : EIATTR_CUDA_API_VERSION
	.align		4
        /*0000*/ 	.byte	0x04, 0x37
        /*0002*/ 	.short	(.L_27 - .L_26)
.L_26:
        /*0004*/ 	.word	0x00000082


	//----- nvinfo : EIATTR_KPARAM_INFO
	.align		4
.L_27:
        /*0008*/ 	.byte	0x04, 0x17
        /*000a*/ 	.short	(.L_29 - .L_28)
.L_28:
        /*000c*/ 	.word	0x00000000
        /*0010*/ 	.short	0x0001
        /*0012*/ 	.short	0x0008
        /*0014*/ 	.byte	0x00, 0xf5, 0x21, 0x00


	//----- nvinfo : EIATTR_KPARAM_INFO
	.align		4
.L_29:
        /*0018*/ 	.byte	0x04, 0x17
        /*001a*/ 	.short	(.L_31 - .L_30)
.L_30:
        /*001c*/ 	.word	0x00000000
        /*0020*/ 	.short	0x0000
        /*0022*/ 	.short	0x0000
        /*0024*/ 	.byte	0x00, 0xf5, 0x21, 0x00


	//----- nvinfo : EIATTR_SPARSE_MMA_MASK
	.align		4
.L_31:
        /*0028*/ 	.byte	0x03, 0x50
        /*002a*/ 	.short	0x0000


	//----- nvinfo : EIATTR_MAXREG_COUNT
	.align		4
        /*002c*/ 	.byte	0x03, 0x1b
        /*002e*/ 	.short	0x00ff


	//----- nvinfo : EIATTR_MERCURY_ISA_VERSION
	.align		4
        /*0030*/ 	.byte	0x03, 0x5f
        /*0032*/ 	.short	0x0101


	//----- nvinfo : EIATTR_VRC_CTA_INIT_COUNT
	.align		4
        /*0034*/ 	.byte	0x02, 0x4a
	.zero		1
	.zero		1


	//----- nvinfo : EIATTR_EXIT_INSTR_OFFSETS
	.align		4
        /*0038*/ 	.byte	0x04, 0x1c
        /*003a*/ 	.short	(.L_33 - .L_32)


	//   ....[0]....
.L_32:
        /*003c*/ 	.word	0x000000c0


	//----- nvinfo : EIATTR_MAX_THREADS
	.align		4
.L_33:
        /*0040*/ 	.byte	0x04, 0x05
        /*0042*/ 	.short	(.L_35 - .L_34)
.L_34:
        /*0044*/ 	.word	0x00000014
        /*0048*/ 	.word	0x00000001
        /*004c*/ 	.word	0x00000001


	//----- nvinfo : EIATTR_CBANK_PARAM_SIZE
	.align		4
.L_35:
        /*0050*/ 	.byte	0x03, 0x19
        /*0052*/ 	.short	0x0010


	//----- nvinfo : EIATTR_PARAM_CBANK
	.align		4
        /*0054*/ 	.byte	0x04, 0x0a
        /*0056*/ 	.short	(.L_37 - .L_36)
	.align		4
.L_36:
        /*0058*/ 	.word	index@(.nv.constant0.default_function_kernel_1)
        /*005c*/ 	.short	0x0380
        /*005e*/ 	.short	0x0010


	//----- nvinfo : EIATTR_SW_WAR
	.align		4
.L_37:
        /*0060*/ 	.byte	0x04, 0x36
        /*0062*/ 	.short	(.L_39 - .L_38)
.L_38:
        /*0064*/ 	.word	0x00000008
.L_39:


//--------------------- .nv.callgraph             --------------------------
	.section	.nv.callgraph,"",@"SHT_CUDA_CALLGRAPH"
	.align	4
	.sectionentsize	8
	.align		4
        /*0000*/ 	.word	0x00000000
	.align		4
        /*0004*/ 	.word	0xffffffff
	.align		4
        /*0008*/ 	.word	0x00000000
	.align		4
        /*000c*/ 	.word	0xfffffffe
	.align		4
        /*0010*/ 	.word	0x00000000
	.align		4
        /*0014*/ 	.word	0xfffffffd
	.align		4
        /*0018*/ 	.word	0x00000000
	.align		4
        /*001c*/ 	.word	0xfffffffc


//--------------------- .text.default_function_kernel --------------------------
	.section	.text.default_function_kernel,"ax",@progbits
	.align	128
        .global         default_function_kernel
        .type           default_function_kernel,@function
        .size           default_function_kernel,(.L_x_3 - default_function_kernel)
        .other          default_function_kernel,@"STO_CUDA_ENTRY STV_DEFAULT"
default_function_kernel:
.text.default_function_kernel:
[----:B------:R-:W-:Y:S01]  /*0000*/  LDC R1, c[0x0][0x37c] ;  /* 0x0000df00ff017b82 */ /* 0x000fe20000000800 */
[----:B------:R-:W0:Y:S01]  /*0010*/  S2R R6, SR_TID.X ;  /* 0x0000000000067919 */ /* 0x000e220000002100 */
[----:B------:R-:W1:Y:S01]  /*0020*/  LDCU.64 UR4, c[0x0][0x388] ;  /* 0x00007100ff0477ac */ /* 0x000e620008000a00 */
[----:B------:R-:W2:Y:S01]  /*0030*/  S2R R33, SR_CTAID.X ;  /* 0x0000000000217919 */ /* 0x000ea20000002500 */
[----:B------:R-:W3:Y:S01]  /*0040*/  LDCU.64 UR6, c[0x0][0x358] ;  /* 0x00006b00ff0677ac */ /* 0x000ee20008000a00 */
[----:B0-----:R-:W-:-:S04]  /*0050*/  IMAD.WIDE.U32 R2, R6, 0x384, RZ ;  /* 0x0000038406027825 */ /* 0x001fc800078e00ff */
[----:B--2---:R-:W-:-:S03]  /*0060*/  IMAD.WIDE.U32 R2, R33, 0x4650, R2 ;  /* 0x0000465021027825 */ /* 0x004fc600078e0002 */
[----:B-1----:R-:W-:-:S04]  /*0070*/  IADD3 R2, P0, PT, R2, UR4, RZ ;  /* 0x0000000402027c10 */ /* 0x002fc8000ff1e0ff */
[----:B------:R-:W-:-:S05]  /*0080*/  IADD3.X R3, PT, PT, R3, UR5, RZ, P0, !PT ;  /* 0x0000000503037c10 */ /* 0x000fca00087fe4ff */
[----:B---3--:R-:W2:Y:S04]  /*0090*/  LDG.E.CONSTANT R0, desc[UR6][R2.64] ;  /* 0x0000000602007981 */ /* 0x008ea8000c1e9900 */
[----:B------:R-:W3:Y:S04]  /*00a0*/  LDG.E.CONSTANT R5, desc[UR6][R2.64+0x4] ;  /* 0x0000040602057981 */ /* 0x000ee8000c1e9900 */
[----:B------:R-:W4:Y:S04]  /*00b0*/  LDG.E.CONSTANT R7, desc[UR6][R2.64+0x8] ;  /* 0x0000080602077981 */ /* 0x000f28000c1e9900 */
[----:B------:R-:W5:Y:S04]  /*00c0*/  LDG.E.CONSTANT R9, desc[UR6][R2.64+0xc] ;  /* 0x00000c0602097981 */ /* 0x000f68000c1e9900 */
        /* <DEDUP_REMOVED lines=10> */
[----:B------:R-:W5:Y:S01]  /*0170*/  LDG.E.CONSTANT R31, desc[UR6][R2.64+0x38] ;  /* 0x00003806021f7981 */ /* 0x000f62000c1e9900 */
[----:B------:R-:W-:Y:S01]  /*0180*/  IADD3 R8, P0, PT, R2, 0x1c, RZ ;  /* 0x0000001c02087810 */ /* 0x000fe20007f1e0ff */
[----:B------:R-:W-:Y:S01]  /*0190*/  UMOV UR4, 0xf ;  /* 0x0000000f00047882 */ /* 0x000fe20000000000 */
[----:B--2---:R-:W-:-:S04]  /*01a0*/  FADD R0, RZ, R0 ;  /* 0x00000000ff007221 */ /* 0x004fc80000000000 */
[----:B---3--:R-:W-:Y:S02]  /*01b0*/  FADD R0, R0, R5 ;  /* 0x0000000500007221 */ /* 0x008fe40000000000 */
[----:B------:R-:W0:Y:S02]  /*01c0*/  LDC.64 R4, c[0x0][0x380] ;  /* 0x0000e000ff047b82 */ /* 0x000e240000000a00 */
[----:B----4-:R-:W-:Y:S01]  /*01d0*/  FADD R0, R0, R7 ;  /* 0x0000000700007221 */ /* 0x010fe20000000000 */
[----:B------:R-:W-:-:S03]  /*01e0*/  IMAD R7, R33, 0x14, R6 ;  /* 0x0000001421077824 */ /* 0x000fc600078e0206 */
[----:B-----5:R-:W-:Y:S01]  /*01f0*/  FADD R0, R0, R9 ;  /* 0x0000000900007221 */ /* 0x020fe20000000000 */
[----:B------:R-:W-:-:S03]  /*0200*/  IADD3.X R9, PT, PT, RZ, R3, RZ, P0, !PT ;  /* 0x00000003ff097210 */ /* 0x000fc600007fe4ff */
[----:B------:R-:W-:-:S04]  /*0210*/  FADD R0, R0, R11 ;  /* 0x0000000b00007221 */ /* 0x000fc80000000000 */
[----:B------:R-:W-:-:S04]  /*0220*/  FADD R0, R0, R13 ;  /* 0x0000000d00007221 */ /* 0x000fc80000000000 */
[----:B------:R-:W-:-:S04]  /*0230*/  FADD R0, R0, R15 ;  /* 0x0000000f00007221 */ /* 0x000fc80000000000 */
[----:B------:R-:W-:Y:S01]  /*0240*/  FADD R0, R0, R17 ;  /* 0x0000001100007221 */ /* 0x000fe20000000000 */
[----:B0-----:R-:W-:-:S04]  /*0250*/  IMAD.WIDE.U32 R4, R7, 0x4, R4 ;  /* 0x0000000407047825 */ /* 0x001fc800078e0004 */
[----:B------:R-:W-:-:S04]  /*0260*/  FADD R0, R0, R19 ;  /* 0x0000001300007221 */ /* 0x000fc80000000000 */
[----:B------:R-:W-:-:S04]  /*0270*/  FADD R0, R0, R21 ;  /* 0x0000001500007221 */ /* 0x000fc80000000000 */
[----:B------:R-:W-:-:S04]  /*0280*/  FADD R0, R0, R23 ;  /* 0x0000001700007221 */ /* 0x000fc80000000000 */
[----:B------:R-:W-:-:S04]  /*0290*/  FADD R0, R0, R25 ;  /* 0x0000001900007221 */ /* 0x000fc80000000000 */
[----:B------:R-:W-:-:S04]  /*02a0*/  FADD R0, R0, R27 ;  /* 0x0000001b00007221 */ /* 0x000fc80000000000 */
[----:B------:R-:W-:-:S04]  /*02b0*/  FADD R0, R0, R29 ;  /* 0x0000001d00007221 */ /* 0x000fc80000000000 */
[----:B------:R-:W-:Y:S01]  /*02c0*/  FADD R31, R0, R31 ;  /* 0x0000001f001f7221 */ /* 0x000fe20000000000 */
[----:B------:R-:W-:-:S07]  /*02d0*/  IMAD R0, R7, 0xe1, RZ ;  /* 0x000000e107007824 */ /* 0x000fce00078e02ff */
.L_x_0:
[----:B------:R-:W0:Y:S01]  /*02e0*/  LDC.64 R2, c[0x0][0x388] ;  /* 0x0000e200ff027b82 */ /* 0x000e220000000a00 */
[----:B------:R-:W-:-:S05]  /*02f0*/  IADD3 R7, PT, PT, R0, 0xf, RZ ;  /* 0x0000000f00077810 */ /* 0x000fca0007ffe0ff */
[----:B0-----:R-:W-:-:S05]  /*0300*/  IMAD.WIDE.U32 R2, R7, 0x4, R2 ;  /* 0x0000000407027825 */ /* 0x001fca00078e0002 */
[----:B------:R-:W2:Y:S04]  /*0310*/  LDG.E.CONSTANT R10, desc[UR6][R2.64] ;  /* 0x00000006020a7981 */ /* 0x000ea8000c1e9900 */
        /* <DEDUP_REMOVED lines=13> */
[----:B------:R0:W5:Y:S02]  /*03f0*/  LDG.E.CONSTANT R39, desc[UR6][R2.64+0x38] ;  /* 0x0000380602277981 */ /* 0x000164000c1e9900 */
[----:B0-----:R-:W-:-:S02]  /*0400*/  MOV R2, R8 ;  /* 0x0000000800027202 */ /* 0x001fc40000000f00 */
[----:B------:R-:W-:-:S05]  /*0410*/  MOV R3, R9 ;  /* 0x0000000900037202 */ /* 0x000fca0000000f00 */
        /* <DEDUP_REMOVED lines=15> */
[----:B------:R-:W-:Y:S01]  /*0510*/  UIADD3 UR4, UPT, UPT, UR4, 0x1e, URZ ;  /* 0x0000001e04047890 */ /* 0x000fe2000fffe0ff */
[----:B------:R-:W-:-:S03]  /*0520*/  IADD3 R0, PT, PT, R0, 0x1e, RZ ;  /* 0x0000001e00007810 */ /* 0x000fc60007ffe0ff */
[----:B------:R-:W-:Y:S01]  /*0530*/  UISETP.NE.AND UP0, UPT, UR4, 0xe1, UPT ;  /* 0x000000e10400788c */ /* 0x000fe2000bf05270 */
[----:B--2---:R-:W-:-:S04]  /*0540*/  FADD R10, R10, R31 ;  /* 0x0000001f0a0a7221 */ /* 0x004fc80000000000 */
[----:B---3--:R-:W-:-:S04]  /*0550*/  FADD R10, R10, R11 ;  /* 0x0000000b0a0a7221 */ /* 0x008fc80000000000 */
[----:B----4-:R-:W-:-:S04]  /*0560*/  FADD R10, R10, R13 ;  /* 0x0000000d0a0a7221 */ /* 0x010fc80000000000 */
[----:B-----5:R-:W-:-:S04]  /*0570*/  FADD R10, R10, R15 ;  /* 0x0000000f0a0a7221 */ /* 0x020fc80000000000 */
[----:B------:R-:W-:-:S04]  /*0580*/  FADD R10, R10, R17 ;  /* 0x000000110a0a7221 */ /* 0x000fc80000000000 */
        /* <DEDUP_REMOVED lines=22> */
[----:B------:R-:W-:Y:S01]  /*06f0*/  FADD R9, R9, R8 ;  /* 0x0000000809097221 */ /* 0x000fe20000000000 */
[----:B------:R-:W-:-:S03]  /*0700*/  IADD3 R8, P0, PT, R2, 0x78, RZ ;  /* 0x0000007802087810 */ /* 0x000fc60007f1e0ff */
[----:B------:R-:W-:Y:S01]  /*0710*/  FADD R6, R9, R6 ;  /* 0x0000000609067221 */ /* 0x000fe20000000000 */
[----:B------:R-:W-:-:S03]  /*0720*/  IADD3.X R9, PT, PT, RZ, R3, RZ, P0, !PT ;  /* 0x00000003ff097210 */ /* 0x000fc600007fe4ff */
[----:B------:R-:W-:Y:S01]  /*0730*/  FADD R31, R6, R7 ;  /* 0x00000007061f7221 */ /* 0x000fe20000000000 */
[----:B------:R-:W-:Y:S06]  /*0740*/  BRA.U UP0, `(.L_x_0) ;  /* 0xfffffff900e47547 */ /* 0x000fec000b83ffff */
[----:B------:R-:W-:Y:S01]  /*0750*/  STG.E desc[UR6][R4.64], R31 ;  /* 0x0000001f04007986 */ /* 0x000fe2000c101906 */
[----:B------:R-:W-:Y:S05]  /*0760*/  EXIT ;  /* 0x000000000000794d */ /* 0x000fea0003800000 */
.L_x_1:
[----:B------:R-:W-:-:S00]  /*0770*/  BRA `(.L_x_1) ;  /* 0xfffffffc00fc7947 */ /* 0x000fc0000383ffff */
[----:B------:R-:W-:-:S00]  /*0780*/  NOP ;  /* 0x0000000000007918 */ /* 0x000fc00000000000 */
[----:B------:R-:W-:-:S00]  /*0790*/  NOP ;  /* 0x0000000000007918 */ /* 0x000fc00000000000 */
[----:B------:R-:W-:-:S00]  /*07a0*/  NOP ;  /* 0x0000000000007918 */ /* 0x000fc00000000000 */
[----:B------:R-:W-:-:S00]  /*07b0*/  NOP ;  /* 0x0000000000007918 */ /* 0x000fc00000000000 */
[----:B------:R-:W-:-:S00]  /*07c0*/  NOP ;  /* 0x0000000000007918 */ /* 0x000fc00000000000 */
[----:B------:R-:W-:-:S00]  /*07d0*/  NOP ;  /* 0x0000000000007918 */ /* 0x000fc00000000000 */
[----:B------:R-:W-:-:S00]  /*07e0*/  NOP ;  /* 0x0000000000007918 */ /* 0x000fc00000000000 */
[----:B------:R-:W-:-:S00]  /*07f0*/  NOP ;  /* 0x0000000000007918 */ /* 0x000fc00000000000 */
.L_x_3:


//--------------------- .text.default_function_kernel_1 --------------------------
	.section	.text.default_function_kernel_1,"ax",@progbits
	.align	128
        .global         default_function_kernel_1
        .type           default_function_kernel_1,@function
        .size           default_function_kernel_1,(.L_x_4 - default_function_kernel_1)
        .other          default_function_kernel_1,@"STO_CUDA_ENTRY STV_DEFAULT"
default_function_kernel_1:
.text.default_function_kernel_1:
[----:B------:R-:W-:Y:S01]  /*0000*/  LDC R1, c[0x0][0x37c] ;  /* 0x0000df00ff017b82 */ /* 0x000fe20000000800 */
[----:B------:R-:W0:Y:S07]  /*0010*/  S2R R7, SR_CTAID.X ;  /* 0x0000000000077919 */ /* 0x000e2e0000002500 */
[----:B------:R-:W1:Y:S01]  /*0020*/  LDC.64 R2, c[0x0][0x388] ;  /* 0x0000e200ff027b82 */ /* 0x000e620000000a00 */
[----:B------:R-:W2:Y:S01]  /*0030*/  LDCU.64 UR4, c[0x0][0x358] ;  /* 0x00006b00ff0477ac */ /* 0x000ea20008000a00 */
[----:B------:R-:W0:Y:S06]  /*0040*/  S2R R0, SR_TID.X ;  /* 0x0000000000007919 */ /* 0x000e2c0000002100 */
[----:B------:R-:W3:Y:S01]  /*0050*/  LDC.64 R4, c[0x0][0x380] ;  /* 0x0000e000ff047b82 */ /* 0x000ee20000000a00 */
[----:B0-----:R-:W-:-:S04]  /*0060*/  IMAD R7, R7, 0x14, R0 ;  /* 0x0000001407077824 */ /* 0x001fc800078e0200 */
[----:B-1----:R-:W-:-:S06]  /*0070*/  IMAD.WIDE.U32 R2, R7, 0x4, R2 ;  /* 0x0000000407027825 */ /* 0x002fcc00078e0002 */
[----:B--2---:R-:W2:Y:S01]  /*0080*/  LDG.E.CONSTANT R2, desc[UR4][R2.64] ;  /* 0x0000000402027981 */ /* 0x004ea2000c1e9900 */
[----:B---3--:R-:W-:-:S04]  /*0090*/  IMAD.WIDE.U32 R4, R7, 0x4, R4 ;  /* 0x0000000407047825 */ /* 0x008fc800078e0004 */
[----:B--2---:R-:W-:-:S05]  /*00a0*/  FMUL R7, R2, 0.0044444440864026546478 ;  /* 0x3b91a2b302077820 */ /* 0x004fca0000400000 */
[----:B------:R-:W-:Y:S01]  /*00b0*/  STG.E desc[UR4][R4.64], R7 ;  /* 0x0000000704007986 */ /* 0x000fe2000c101904 */
[----:B------:R-:W-:Y:S05]  /*00c0*/  EXIT ;  /* 0x000000000000794d */ /* 0x000fea0003800000 */
.L_x_2:
        /* <DEDUP_REMOVED lines=11> */
.L_x_4:


//--------------------- .nv.shared.reserved.0     --------------------------
	.section	.nv.shared.reserved.0,"aw",@nobits
	.weak		__nv_reservedSMEM_offset_0_alias
	.size		__nv_reservedSMEM_offset_0_alias, 0, 64
	.other		__nv_reservedSMEM_offset_0_alias,@"STO_CUDA_RESERVED_SHARED STV_DEFAULT"
__nv_reservedSMEM_offset_0_alias:
	.zero		0
	.zero		64


//--------------------- .nv.constant0.default_function_kernel --------------------------
	.section	.nv.constant0.default_function_kernel,"a",@progbits
	.sectionflags	@""
	.align	4
.nv.constant0.default_function_kernel:
	.zero		912


//--------------------- .nv.constant0.default_function_kernel_1 --------------------------
	.section	.nv.constant0.default_function_kernel_1,"a",@progbits
	.sectionflags	@""
	.align	4
.nv.constant0.default_function_kernel_1:
	.zero		912


//--------------------- SYMBOLS --------------------------

	.type		.nv.reservedSmem.offset0,@object
	.size		.nv.reservedSmem.offset0,0x4
